//
// Generated by NVIDIA NVVM Compiler
//
// Compiler Build ID: CL-36424714
// Cuda compilation tools, release 13.0, V13.0.88
// Based on NVVM 20.0.0
//

.version 9.0
.target sm_100
.address_size 64

	// .globl	_Z3addPiS_S_

.visible .entry _Z3addPiS_S_(
	.param .u64 .ptr .align 1 _Z3addPiS_S__param_0,
	.param .u64 .ptr .align 1 _Z3addPiS_S__param_1,
	.param .u64 .ptr .align 1 _Z3addPiS_S__param_2
)
{
	.reg .pred 	%p<2>;
	.reg .b32 	%r<5>;
	.reg .b64 	%rd<11>;

	ld.param.u64 	%rd1, [_Z3addPiS_S__param_0];
	ld.param.u64 	%rd2, [_Z3addPiS_S__param_1];
	ld.param.u64 	%rd3, [_Z3addPiS_S__param_2];
	mov.u32 	%r1, %ctaid.x;
	setp.gt.u32 	%p1, %r1, 31;
	@%p1 bra 	$L__BB0_2;
	cvta.to.global.u64 	%rd4, %rd1;
	cvta.to.global.u64 	%rd5, %rd2;
	cvta.to.global.u64 	%rd6, %rd3;
	mul.wide.u32 	%rd7, %r1, 4;
	add.s64 	%rd8, %rd4, %rd7;
	ld.global.u32 	%r2, [%rd8];
	add.s64 	%rd9, %rd5, %rd7;
	ld.global.u32 	%r3, [%rd9];
	add.s32 	%r4, %r3, %r2;
	add.s64 	%rd10, %rd6, %rd7;
	st.global.u32 	[%rd10], %r4;
$L__BB0_2:
	ret;

}


// ===== COMPILED SASS (sm_100) =====

	.target	sm_100

	.elftype	@"ET_EXEC"


//--------------------- .note.nv.tkinfo           --------------------------
	.section	.note.nv.tkinfo,"",@"SHT_NOTE"
	.sectionflags	@"SHF_NOTE_NV_TKINFO"
	.tkinfo
        /*0018*/ 	.word	0x00000002
        /*0030*/ 	.string	""
        /*0030*/ 	.string	"ptxas"
        /*0030*/ 	.string	"Cuda compilation tools, release 13.0, V13.0.88"
        /*0030*/ 	.string	"Build cuda_13.0.r13.0/compiler.36424714_0"
        /*0030*/ 	.string	"-arch sm_100 -m 64 "



//--------------------- .note.nv.cuinfo           --------------------------
	.section	.note.nv.cuinfo,"",@"SHT_NOTE"
	.sectionflags	@"SHF_NOTE_NV_CUINFO"
        /*0018*/ 	.short	0x0002
        /*001a*/ 	.short	0x0064
        /*001c*/ 	.short	0x0082
	.zero		2


//--------------------- .nv.info                  --------------------------
	.section	.nv.info,"",@"SHT_CUDA_INFO"
	.align	4


	//----- nvinfo : EIATTR_REGCOUNT
	.align		4
        /*0000*/ 	.byte	0x04, 0x2f
        /*0002*/ 	.short	(.L_1 - .L_0)
	.align		4
.L_0:
        /*0004*/ 	.word	index@(_Z3addPiS_S_)
        /*0008*/ 	.word	0x0000000c


	//----- nvinfo : EIATTR_FRAME_SIZE
	.align		4
.L_1:
        /*000c*/ 	.byte	0x04, 0x11
        /*000e*/ 	.short	(.L_3 - .L_2)
	.align		4
.L_2:
        /*0010*/ 	.word	index@(_Z3addPiS_S_)
        /*0014*/ 	.word	0x00000000


	//----- nvinfo : EIATTR_MIN_STACK_SIZE
	.align		4
.L_3:
        /*0018*/ 	.byte	0x04, 0x12
        /*001a*/ 	.short	(.L_5 - .L_4)
	.align		4
.L_4:
        /*001c*/ 	.word	index@(_Z3addPiS_S_)
        /*0020*/ 	.word	0x00000000
.L_5:


//--------------------- .nv.compat                --------------------------
	.section	.nv.compat,"",@"SHT_CUDA_COMPAT_INFO"
	.align	4
        /*0000*/ 	.byte	0x02, 0x09, 0x00, 0x00, 0x02, 0x02, 0x01, 0x00, 0x02, 0x05, 0x05, 0x00, 0x03, 0x07, 0x01, 0x01
        /*0010*/ 	.byte	0x02, 0x03, 0x00, 0x00, 0x02, 0x06, 0x01, 0x00, 0x04, 0x0b, 0x08, 0x00, 0x09, 0x00, 0x00, 0x00
        /*0020*/ 	.byte	0x00, 0x00, 0x00, 0x00


//--------------------- .nv.info._Z3addPiS_S_     --------------------------
	.section	.nv.info._Z3addPiS_S_,"",@"SHT_CUDA_INFO"
	.sectionflags	@""
	.align	4


	//----- nvinfo : EIATTR_CUDA_API_VERSION
	.align		4
        /*0000*/ 	.byte	0x04, 0x37
        /*0002*/ 	.short	(.L_7 - .L_6)
.L_6:
        /*0004*/ 	.word	0x00000082


	//----- nvinfo : EIATTR_KPARAM_INFO
	.align		4
.L_7:
        /*0008*/ 	.byte	0x04, 0x17
        /*000a*/ 	.short	(.L_9 - .L_8)
.L_8:
        /*000c*/ 	.word	0x00000000
        /*0010*/ 	.short	0x0002
        /*0012*/ 	.short	0x0010
        /*0014*/ 	.byte	0x00, 0xf5, 0x21, 0x00


	//----- nvinfo : EIATTR_KPARAM_INFO
	.align		4
.L_9:
        /*0018*/ 	.byte	0x04, 0x17
        /*001a*/ 	.short	(.L_11 - .L_10)
.L_10:
        /*001c*/ 	.word	0x00000000
        /*0020*/ 	.short	0x0001
        /*0022*/ 	.short	0x0008
        /*0024*/ 	.byte	0x00, 0xf5, 0x21, 0x00


	//----- nvinfo : EIATTR_KPARAM_INFO
	.align		4
.L_11:
        /*0028*/ 	.byte	0x04, 0x17
        /*002a*/ 	.short	(.L_13 - .L_12)
.L_12:
        /*002c*/ 	.word	0x00000000
        /*0030*/ 	.short	0x0000
        /*0032*/ 	.short	0x0000
        /*0034*/ 	.byte	0x00, 0xf5, 0x21, 0x00


	//----- nvinfo : EIATTR_SPARSE_MMA_MASK
	.align		4
.L_13:
        /*0038*/ 	.byte	0x03, 0x50
        /*003a*/ 	.short	0x0000


	//----- nvinfo : EIATTR_MAXREG_COUNT
	.align		4
        /*003c*/ 	.byte	0x03, 0x1b
        /*003e*/ 	.short	0x00ff


	//----- nvinfo : EIATTR_MERCURY_ISA_VERSION
	.align		4
        /*0040*/ 	.byte	0x03, 0x5f
        /*0042*/ 	.short	0x0101


	//----- nvinfo : EIATTR_VRC_CTA_INIT_COUNT
	.align		4
        /*0044*/ 	.byte	0x02, 0x4a
	.zero		1
	.zero		1


	//----- nvinfo : EIATTR_EXIT_INSTR_OFFSETS
	.align		4
        /*0048*/ 	.byte	0x04, 0x1c
        /*004a*/ 	.short	(.L_15 - .L_14)


	//   ....[0]....
.L_14:
        /*004c*/ 	.word	0x00000030


	//   ....[1]....
        /*0050*/ 	.word	0x000000f0


	//----- nvinfo : EIATTR_CBANK_PARAM_SIZE
	.align		4
.L_15:
        /*0054*/ 	.byte	0x03, 0x19
        /*0056*/ 	.short	0x0018


	//----- nvinfo : EIATTR_PARAM_CBANK
	.align		4
        /*0058*/ 	.byte	0x04, 0x0a
        /*005a*/ 	.short	(.L_17 - .L_16)
	.align		4
.L_16:
        /*005c*/ 	.word	index@(.nv.constant0._Z3addPiS_S_)
        /*0060*/ 	.short	0x0380
        /*0062*/ 	.short	0x0018


	//----- nvinfo : EIATTR_SW_WAR
	.align		4
.L_17:
        /*0064*/ 	.byte	0x04, 0x36
        /*0066*/ 	.short	(.L_19 - .L_18)
.L_18:
        /*0068*/ 	.word	0x00000008
.L_19:


//--------------------- .nv.callgraph             --------------------------
	.section	.nv.callgraph,"",@"SHT_CUDA_CALLGRAPH"
	.align	4
	.sectionentsize	8
	.align		4
        /*0000*/ 	.word	0x00000000
	.align		4
        /*0004*/ 	.word	0xffffffff
	.align		4
        /*0008*/ 	.word	0x00000000
	.align		4
        /*000c*/ 	.word	0xfffffffe
	.align		4
        /*0010*/ 	.word	0x00000000
	.align		4
        /*0014*/ 	.word	0xfffffffd
	.align		4
        /*0018*/ 	.word	0x00000000
	.align		4
        /*001c*/ 	.word	0xfffffffc


//--------------------- .text._Z3addPiS_S_        --------------------------
	.section	.text._Z3addPiS_S_,"ax",@progbits
	.align	128
        .global         _Z3addPiS_S_
        .type           _Z3addPiS_S_,@function
        .size           _Z3addPiS_S_,(.L_x_1 - _Z3addPiS_S_)
        .other          _Z3addPiS_S_,@"STO_CUDA_ENTRY STV_DEFAULT"
_Z3addPiS_S_:
.text._Z3addPiS_S_:
[----:B------:R-:W-:Y:S01]  /*0000*/  LDC R1, c[0x0][0x37c] ;  /* 0x0000df00ff017b82 */ /* 0x000fe20000000800 */
[----:B------:R-:W0:Y:S02]  /*0010*/  S2R R9, SR_CTAID.X ;  /* 0x0000000000097919 */ /* 0x000e240000002500 */
[----:B0-----:R-:W-:-:S13]  /*0020*/  ISETP.GT.U32.AND P0, PT, R9, 0x1f, PT ;  /* 0x0000001f0900780c */ /* 0x001fda0003f04070 */
[----:B------:R-:W-:Y:S05]  /*0030*/  @P0 EXIT ;  /* 0x000000000000094d */ /* 0x000fea0003800000 */
[----:B------:R-:W0:Y:S01]  /*0040*/  LDC.64 R2, c[0x0][0x380] ;  /* 0x0000e000ff027b82 */ /* 0x000e220000000a00 */
[----:B------:R-:W1:Y:S07]  /*0050*/  LDCU.64 UR4, c[0x0][0x358] ;  /* 0x00006b00ff0477ac */ /* 0x000e6e0008000a00 */
[----:B------:R-:W2:Y:S08]  /*0060*/  LDC.64 R4, c[0x0][0x388] ;  /* 0x0000e200ff047b82 */ /* 0x000eb00000000a00 */
[----:B------:R-:W3:Y:S01]  /*0070*/  LDC.64 R6, c[0x0][0x390] ;  /* 0x0000e400ff067b82 */ /* 0x000ee20000000a00 */
[----:B0-----:R-:W-:-:S06]  /*0080*/  IMAD.WIDE.U32 R2, R9, 0x4, R2 ;  /* 0x0000000409027825 */ /* 0x001fcc00078e0002 */
[----:B-1----:R-:W4:Y:S01]  /*0090*/  LDG.E R2, desc[UR4][R2.64] ;  /* 0x0000000402027981 */ /* 0x002f22000c1e1900 */
[----:B--2---:R-:W-:-:S06]  /*00a0*/  IMAD.WIDE.U32 R4, R9, 0x4, R4 ;  /* 0x0000000409047825 */ /* 0x004fcc00078e0004 */
[----:B------:R-:W4:Y:S01]  /*00b0*/  LDG.E R5, desc[UR4][R4.64] ;  /* 0x0000000404057981 */ /* 0x000f22000c1e1900 */
[----:B---3--:R-:W-:Y:S01]  /*00c0*/  IMAD.WIDE.U32 R6, R9, 0x4, R6 ;  /* 0x0000000409067825 */ /* 0x008fe200078e0006 */
[----:B----4-:R-:W-:-:S05]  /*00d0*/  IADD3 R9, PT, PT, R2, R5, RZ ;  /* 0x0000000502097210 */ /* 0x010fca0007ffe0ff */
[----:B------:R-:W-:Y:S01]  /*00e0*/  STG.E desc[UR4][R6.64], R9 ;  /* 0x0000000906007986 */ /* 0x000fe2000c101904 */
[----:B------:R-:W-:Y:S05]  /*00f0*/  EXIT ;  /* 0x000000000000794d */ /* 0x000fea0003800000 */
.L_x_0:
[----:B------:R-:W-:-:S00]  /*0100*/  BRA `(.L_x_0) ;  /* 0xfffffffc00fc7947 */ /* 0x000fc0000383ffff */
[----:B------:R-:W-:-:S00]  /*0110*/  NOP ;  /* 0x0000000000007918 */ /* 0x000fc00000000000 */
        /* <DEDUP_REMOVED lines=14> */
.L_x_1:


//--------------------- .nv.shared.reserved.0     --------------------------
	.section	.nv.shared.reserved.0,"aw",@nobits
	.weak		__nv_reservedSMEM_offset_0_alias
	.size		__nv_reservedSMEM_offset_0_alias, 0, 64
	.other		__nv_reservedSMEM_offset_0_alias,@"STO_CUDA_RESERVED_SHARED STV_DEFAULT"
__nv_reservedSMEM_offset_0_alias:
	.zero		0
	.zero		64


//--------------------- .nv.constant0._Z3addPiS_S_ --------------------------
	.section	.nv.constant0._Z3addPiS_S_,"a",@progbits
	.sectionflags	@""
	.align	4
.nv.constant0._Z3addPiS_S_:
	.zero		920


//--------------------- SYMBOLS --------------------------

	.type		.nv.reservedSmem.offset0,@object
	.size		.nv.reservedSmem.offset0,0x4
